	.headerflags	@"EF_CUDA_TEXMODE_UNIFIED EF_CUDA_64BIT_ADDRESS EF_CUDA_ACCELERATORS EF_CUDA_SM90 EF_CUDA_VIRTUAL_SM(EF_CUDA_SM90)"
	.elftype	@"ET_EXEC"


//--------------------- .nv.info                  --------------------------
	.section	.nv.info,"",@"SHT_CUDA_INFO"
	.align	4


	//----- nvinfo : EIATTR_REGCOUNT
	.align		4
        /*0000*/ 	.byte	0x04, 0x2f
        /*0002*/ 	.short	(.L_1 - .L_0)
	.align		4
.L_0:
        /*0004*/ 	.word	index@(triton_poi_fused__softmax_0)
        /*0008*/ 	.word	0x0000001a


	//----- nvinfo : EIATTR_MIN_STACK_SIZE
	.align		4
.L_1:
        /*000c*/ 	.byte	0x04, 0x12
        /*000e*/ 	.short	(.L_3 - .L_2)
	.align		4
.L_2:
        /*0010*/ 	.word	index@(triton_poi_fused__softmax_0)
        /*0014*/ 	.word	0x00000000


	//----- nvinfo : EIATTR_FRAME_SIZE
	.align		4
.L_3:
        /*0018*/ 	.byte	0x04, 0x11
        /*001a*/ 	.short	(.L_5 - .L_4)
	.align		4
.L_4:
        /*001c*/ 	.word	index@(triton_poi_fused__softmax_0)
        /*0020*/ 	.word	0x00000000


	//----- nvinfo : EIATTR_MIN_STACK_SIZE
	.align		4
.L_5:
        /*0024*/ 	.byte	0x04, 0x12
        /*0026*/ 	.short	(.L_7 - .L_6)
	.align		4
.L_6:
        /*0028*/ 	.word	index@(triton_poi_fused__softmax_0)
        /*002c*/ 	.word	0x00000000
.L_7:


//--------------------- .nv.info.triton_poi_fused__softmax_0 --------------------------
	.section	.nv.info.triton_poi_fused__softmax_0,"",@"SHT_CUDA_INFO"
	.sectionflags	@""
	.align	4


	//----- nvinfo : EIATTR_CUDA_API_VERSION
	.align		4
        /*0000*/ 	.byte	0x04, 0x37
        /*0002*/ 	.short	(.L_9 - .L_8)
.L_8:
        /*0004*/ 	.word	0x0000007c


	//----- nvinfo : EIATTR_KPARAM_INFO
	.align		4
.L_9:
        /*0008*/ 	.byte	0x04, 0x17
        /*000a*/ 	.short	(.L_11 - .L_10)
.L_10:
        /*000c*/ 	.word	0x00000000
        /*0010*/ 	.short	0x0002
        /*0012*/ 	.short	0x0010
        /*0014*/ 	.byte	0x00, 0xf0, 0x11, 0x00


	//----- nvinfo : EIATTR_KPARAM_INFO
	.align		4
.L_11:
        /*0018*/ 	.byte	0x04, 0x17
        /*001a*/ 	.short	(.L_13 - .L_12)
.L_12:
        /*001c*/ 	.word	0x00000000
        /*0020*/ 	.short	0x0001
        /*0022*/ 	.short	0x0008
        /*0024*/ 	.byte	0x00, 0xf4, 0x21, 0x00


	//----- nvinfo : EIATTR_KPARAM_INFO
	.align		4
.L_13:
        /*0028*/ 	.byte	0x04, 0x17
        /*002a*/ 	.short	(.L_15 - .L_14)
.L_14:
        /*002c*/ 	.word	0x00000000
        /*0030*/ 	.short	0x0000
        /*0032*/ 	.short	0x0000
        /*0034*/ 	.byte	0x00, 0xf4, 0x21, 0x00


	//----- nvinfo : EIATTR_SPARSE_MMA_MASK
	.align		4
.L_15:
        /*0038*/ 	.byte	0x03, 0x50
        /*003a*/ 	.short	0x0000


	//----- nvinfo : EIATTR_MAXREG_COUNT
	.align		4
        /*003c*/ 	.byte	0x03, 0x1b
        /*003e*/ 	.short	0x00ff


	//----- nvinfo : EIATTR_EXIT_INSTR_OFFSETS
	.align		4
        /*0040*/ 	.byte	0x04, 0x1c
        /*0042*/ 	.short	(.L_17 - .L_16)


	//   ....[0]....
.L_16:
        /*0044*/ 	.word	0x00000560


	//   ....[1]....
        /*0048*/ 	.word	0x00000580


	//----- nvinfo : EIATTR_REQNTID
	.align		4
.L_17:
        /*004c*/ 	.byte	0x04, 0x10
        /*004e*/ 	.short	(.L_19 - .L_18)
.L_18:
        /*0050*/ 	.word	0x00000020
        /*0054*/ 	.word	0x00000001
        /*0058*/ 	.word	0x00000001


	//----- nvinfo : EIATTR_CBANK_PARAM_SIZE
	.align		4
.L_19:
        /*005c*/ 	.byte	0x03, 0x19
        /*005e*/ 	.short	0x0014


	//----- nvinfo : EIATTR_PARAM_CBANK
	.align		4
        /*0060*/ 	.byte	0x04, 0x0a
        /*0062*/ 	.short	(.L_21 - .L_20)
	.align		4
.L_20:
        /*0064*/ 	.word	index@(.nv.constant0.triton_poi_fused__softmax_0)
        /*0068*/ 	.short	0x0210
        /*006a*/ 	.short	0x0014


	//----- nvinfo : EIATTR_SW_WAR
	.align		4
.L_21:
        /*006c*/ 	.byte	0x04, 0x36
        /*006e*/ 	.short	(.L_23 - .L_22)
.L_22:
        /*0070*/ 	.word	0x00000008
.L_23:


//--------------------- .nv.callgraph             --------------------------
	.section	.nv.callgraph,"",@"SHT_CUDA_CALLGRAPH"
	.align	4
	.sectionentsize	8
	.align		4
        /*0000*/ 	.word	0x00000000
	.align		4
        /*0004*/ 	.word	0xffffffff
	.align		4
        /*0008*/ 	.word	0x00000000
	.align		4
        /*000c*/ 	.word	0xfffffffe
	.align		4
        /*0010*/ 	.word	0x00000000
	.align		4
        /*0014*/ 	.word	0xfffffffd
	.align		4
        /*0018*/ 	.word	0x00000000
	.align		4
        /*001c*/ 	.word	0xfffffffc


//--------------------- .text.triton_poi_fused__softmax_0 --------------------------
	.section	.text.triton_poi_fused__softmax_0,"ax",@progbits
	.align	128
        .global         triton_poi_fused__softmax_0
        .type           triton_poi_fused__softmax_0,@function
        .size           triton_poi_fused__softmax_0,(.L_x_1 - triton_poi_fused__softmax_0)
        .other          triton_poi_fused__softmax_0,@"STO_CUDA_ENTRY STV_DEFAULT"
triton_poi_fused__softmax_0:
.text.triton_poi_fused__softmax_0:
[----:B------:R-:W0:Y:S02]  /*0000*/  LDC R1, c[0x0][0x28] ;  /* 0x00000a00ff017b82 */ /* 0x000e240000000800 */
[----:B------:R-:W1:Y:S01]  /*0010*/  S2R R0, SR_TID.X ;  /* 0x0000000000007919 */ /* 0x000e620000002100 */
[----:B------:R-:W2:Y:S01]  /*0020*/  LDC.64 R10, c[0x0][0x210] ;  /* 0x00008400ff0a7b82 */ /* 0x000ea20000000a00 */
[----:B------:R-:W-:Y:S01]  /*0030*/  CS2R R16, SRZ ;  /* 0x0000000000107805 */ /* 0x000fe2000001ff00 */
[----:B------:R-:W-:Y:S01]  /*0040*/  ULDC.64 UR4, c[0x0][0x208] ;  /* 0x0000820000047ab9 */ /* 0x000fe20000000a00 */
[----:B------:R-:W3:Y:S01]  /*0050*/  S2R R13, SR_CTAID.X ;  /* 0x00000000000d7919 */ /* 0x000ee20000002500 */
[----:B-1----:R-:W-:Y:S01]  /*0060*/  IMAD.SHL.U32 R0, R0, 0x2, RZ ;  /* 0x0000000200007824 */ /* 0x002fe200078e00ff */
[----:B---3--:R-:W-:-:S04]  /*0070*/  SHF.R.S32.HI R2, RZ, 0x19, R13 ;  /* 0x00000019ff027819 */ /* 0x008fc8000001140d */
[----:B------:R-:W-:Y:S02]  /*0080*/  LOP3.LUT R0, R0, 0x3e, RZ, 0xc0, !PT ;  /* 0x0000003e00007812 */ /* 0x000fe400078ec0ff */
[----:B------:R-:W-:-:S03]  /*0090*/  SGXT R2, R2, 0x1 ;  /* 0x000000010202781a */ /* 0x000fc60000000200 */
[----:B------:R-:W-:-:S05]  /*00a0*/  IMAD R13, R13, 0x40, R0 ;  /* 0x000000400d0d7824 */ /* 0x000fca00078e0200 */
[CC--:B------:R-:W-:Y:S02]  /*00b0*/  LEA.HI R0, R2.reuse, R13.reuse, RZ, 0x2 ;  /* 0x0000000d02007211 */ /* 0x0c0fe400078f10ff */
[-C--:B------:R-:W-:Y:S02]  /*00c0*/  LEA.HI R2, R2, R13.reuse, RZ, 0x4 ;  /* 0x0000000d02027211 */ /* 0x080fe400078f20ff */
[----:B------:R-:W-:Y:S02]  /*00d0*/  LOP3.LUT R0, R0, 0xfffffffc, RZ, 0xc0, !PT ;  /* 0xfffffffc00007812 */ /* 0x000fe400078ec0ff */
[----:B------:R-:W-:Y:S02]  /*00e0*/  LOP3.LUT R2, R2, 0xfffffff0, RZ, 0xc0, !PT ;  /* 0xfffffff002027812 */ /* 0x000fe400078ec0ff */
[----:B------:R-:W-:Y:S02]  /*00f0*/  ISETP.GE.AND P0, PT, R13, 0x40, PT ;  /* 0x000000400d00780c */ /* 0x000fe40003f06270 */
[----:B------:R-:W-:-:S05]  /*0100*/  IADD3 R9, R2, R13, -R0 ;  /* 0x0000000d02097210 */ /* 0x000fca0007ffe800 */
[----:B--2---:R-:W-:Y:S01]  /*0110*/  IMAD.WIDE R2, R9, 0x4, R10 ;  /* 0x0000000409027825 */ /* 0x004fe200078e020a */
[----:B------:R-:W-:-:S03]  /*0120*/  CS2R R18, SRZ ;  /* 0x0000000000127805 */ /* 0x000fc6000001ff00 */
[C---:B------:R-:W-:Y:S02]  /*0130*/  VIADD R5, R9.reuse, 0x4 ;  /* 0x0000000409057836 */ /* 0x040fe40000000000 */
[----:B------:R1:W2:Y:S01]  /*0140*/  @!P0 LDG.E.EL.64 R16, desc[UR4][R2.64] ;  /* 0x0000000402108981 */ /* 0x0002a2000c2e1b00 */
[----:B------:R-:W-:Y:S02]  /*0150*/  VIADD R7, R9, 0x8 ;  /* 0x0000000809077836 */ /* 0x000fe40000000000 */
[----:B------:R-:W-:Y:S01]  /*0160*/  IMAD.WIDE R4, R5, 0x4, R10 ;  /* 0x0000000405047825 */ /* 0x000fe200078e020a */
[----:B------:R-:W-:-:S04]  /*0170*/  CS2R R20, SRZ ;  /* 0x0000000000147805 */ /* 0x000fc8000001ff00 */
[----:B------:R-:W3:Y:S01]  /*0180*/  @!P0 LDG.E.EL.64 R18, desc[UR4][R4.64] ;  /* 0x0000000404128981 */ /* 0x000ee2000c2e1b00 */
[----:B------:R-:W-:-:S05]  /*0190*/  IMAD.WIDE R6, R7, 0x4, R10 ;  /* 0x0000000407067825 */ /* 0x000fca00078e020a */
[----:B------:R-:W4:Y:S01]  /*01a0*/  @!P0 LDG.E.EL.64 R20, desc[UR4][R6.64] ;  /* 0x0000000406148981 */ /* 0x000f22000c2e1b00 */
[----:B------:R-:W-:Y:S01]  /*01b0*/  VIADD R9, R9, 0xc ;  /* 0x0000000c09097836 */ /* 0x000fe20000000000 */
[----:B------:R-:W-:-:S03]  /*01c0*/  CS2R R22, SRZ ;  /* 0x0000000000167805 */ /* 0x000fc6000001ff00 */
[----:B------:R-:W-:-:S05]  /*01d0*/  IMAD.WIDE R8, R9, 0x4, R10 ;  /* 0x0000000409087825 */ /* 0x000fca00078e020a */
[----:B------:R-:W5:Y:S01]  /*01e0*/  @!P0 LDG.E.EL.64 R22, desc[UR4][R8.64] ;  /* 0x0000000408168981 */ /* 0x000f62000c2e1b00 */
[----:B------:R-:W-:Y:S01]  /*01f0*/  CS2R R14, SRZ ;  /* 0x00000000000e7805 */ /* 0x000fe2000001ff00 */
[----:B-1----:R-:W-:-:S05]  /*0200*/  IMAD.WIDE R2, R13, 0x4, R10 ;  /* 0x000000040d027825 */ /* 0x002fca00078e020a */
[----:B------:R1:W5:Y:S02]  /*0210*/  @!P0 LDG.E.64 R14, desc[UR4][R2.64] ;  /* 0x00000004020e8981 */ /* 0x000364000c1e1b00 */
[----:B-1----:R-:W1:Y:S02]  /*0220*/  LDC.64 R2, c[0x0][0x218] ;  /* 0x00008600ff027b82 */ /* 0x002e640000000a00 */
[----:B-1----:R-:W-:Y:S01]  /*0230*/  IMAD.WIDE R2, R13, 0x4, R2 ;  /* 0x000000040d027825 */ /* 0x002fe200078e0202 */
[C---:B--2---:R-:W-:Y:S02]  /*0240*/  FSETP.GEU.AND P1, PT, R16.reuse, RZ, PT ;  /* 0x000000ff1000720b */ /* 0x044fe40003f2e000 */
[C---:B------:R-:W-:Y:S02]  /*0250*/  FSETP.GEU.AND P2, PT, R17.reuse, RZ, PT ;  /* 0x000000ff1100720b */ /* 0x040fe40003f4e000 */
[----:B------:R-:W-:Y:S02]  /*0260*/  FSEL R5, R16, RZ, P1 ;  /* 0x000000ff10057208 */ /* 0x000fe40000800000 */
[----:B------:R-:W-:-:S02]  /*0270*/  FSEL R0, R17, RZ, P2 ;  /* 0x000000ff11007208 */ /* 0x000fc40001000000 */
[----:B------:R-:W-:Y:S02]  /*0280*/  FSETP.NAN.AND P3, PT, R5, R5, PT ;  /* 0x000000050500720b */ /* 0x000fe40003f68000 */
[----:B---3--:R-:W-:Y:S02]  /*0290*/  FSETP.GEU.AND P2, PT, R18, RZ, PT ;  /* 0x000000ff1200720b */ /* 0x008fe40003f4e000 */
[----:B------:R-:W-:Y:S02]  /*02a0*/  FSETP.NAN.AND P1, PT, R0, R0, PT ;  /* 0x000000000000720b */ /* 0x000fe40003f28000 */
[----:B------:R-:W-:Y:S02]  /*02b0*/  FSEL R18, R18, RZ, P2 ;  /* 0x000000ff12127208 */ /* 0x000fe40001000000 */
[----:B------:R-:W-:Y:S02]  /*02c0*/  FSETP.GEU.AND P2, PT, R19, RZ, PT ;  /* 0x000000ff1300720b */ /* 0x000fe40003f4e000 */
[----:B------:R-:W-:-:S02]  /*02d0*/  FSETP.GT.AND P4, PT, R5, R18, PT ;  /* 0x000000120500720b */ /* 0x000fc40003f84000 */
[----:B------:R-:W-:Y:S02]  /*02e0*/  FSEL R19, R19, RZ, P2 ;  /* 0x000000ff13137208 */ /* 0x000fe40001000000 */
[----:B----4-:R-:W-:Y:S02]  /*02f0*/  FSETP.GEU.AND P2, PT, R20, RZ, PT ;  /* 0x000000ff1400720b */ /* 0x010fe40003f4e000 */
[----:B------:R-:W-:Y:S02]  /*0300*/  @!P3 FSEL R5, R5, R18, P4 ;  /* 0x000000120505b208 */ /* 0x000fe40002000000 */
[----:B------:R-:W-:Y:S02]  /*0310*/  FSETP.GT.AND P3, PT, R0, R19, PT ;  /* 0x000000130000720b */ /* 0x000fe40003f64000 */
[----:B------:R-:W-:Y:S02]  /*0320*/  FSEL R20, R20, RZ, P2 ;  /* 0x000000ff14147208 */ /* 0x000fe40001000000 */
[----:B------:R-:W-:-:S02]  /*0330*/  FSETP.GEU.AND P2, PT, R21, RZ, PT ;  /* 0x000000ff1500720b */ /* 0x000fc40003f4e000 */
[----:B------:R-:W-:Y:S02]  /*0340*/  @!P1 FSEL R0, R0, R19, P3 ;  /* 0x0000001300009208 */ /* 0x000fe40001800000 */
[----:B------:R-:W-:Y:S02]  /*0350*/  FSETP.GT.AND P3, PT, R5, R20, PT ;  /* 0x000000140500720b */ /* 0x000fe40003f64000 */
[----:B------:R-:W-:Y:S02]  /*0360*/  FSEL R21, R21, RZ, P2 ;  /* 0x000000ff15157208 */ /* 0x000fe40001000000 */
[----:B------:R-:W-:Y:S02]  /*0370*/  FSETP.NAN.AND P4, PT, R5, R5, PT ;  /* 0x000000050500720b */ /* 0x000fe40003f88000 */
[----:B------:R-:W-:Y:S02]  /*0380*/  FSETP.GT.AND P1, PT, R0, R21, PT ;  /* 0x000000150000720b */ /* 0x000fe40003f24000 */
[----:B-----5:R-:W-:-:S04]  /*0390*/  FSETP.GEU.AND P2, PT, R22, RZ, PT ;  /* 0x000000ff1600720b */ /* 0x020fc80003f4e000 */
[----:B------:R-:W-:Y:S02]  /*03a0*/  FSEL R22, R22, RZ, P2 ;  /* 0x000000ff16167208 */ /* 0x000fe40001000000 */
[----:B------:R-:W-:Y:S02]  /*03b0*/  @!P3 FSEL R5, R5, R20, P4 ;  /* 0x000000140505b208 */ /* 0x000fe40002000000 */
[C---:B------:R-:W-:Y:S02]  /*03c0*/  FSETP.NAN.AND P3, PT, R0.reuse, R0, PT ;  /* 0x000000000000720b */ /* 0x040fe40003f68000 */
[----:B------:R-:W-:Y:S02]  /*03d0*/  FSETP.GEU.AND P2, PT, R23, RZ, PT ;  /* 0x000000ff1700720b */ /* 0x000fe40003f4e000 */
[----:B------:R-:W-:Y:S02]  /*03e0*/  @!P1 FSEL R0, R0, R21, P3 ;  /* 0x0000001500009208 */ /* 0x000fe40001800000 */
[----:B------:R-:W-:-:S02]  /*03f0*/  FSETP.GT.AND P3, PT, R5, R22, PT ;  /* 0x000000160500720b */ /* 0x000fc40003f64000 */
[----:B------:R-:W-:Y:S02]  /*0400*/  FSEL R23, R23, RZ, P2 ;  /* 0x000000ff17177208 */ /* 0x000fe40001000000 */
[----:B------:R-:W-:Y:S02]  /*0410*/  FSETP.NAN.AND P4, PT, R5, R5, PT ;  /* 0x000000050500720b */ /* 0x000fe40003f88000 */
[----:B------:R-:W-:Y:S02]  /*0420*/  FSETP.GT.AND P2, PT, R0, R23, PT ;  /* 0x000000170000720b */ /* 0x000fe40003f44000 */
[----:B------:R-:W-:-:S04]  /*0430*/  FSETP.GEU.AND P1, PT, R14, RZ, PT ;  /* 0x000000ff0e00720b */ /* 0x000fc80003f2e000 */
[----:B------:R-:W-:Y:S02]  /*0440*/  FSEL R14, R14, RZ, P1 ;  /* 0x000000ff0e0e7208 */ /* 0x000fe40000800000 */
[----:B------:R-:W-:Y:S02]  /*0450*/  @!P3 FSEL R5, R5, R22, P4 ;  /* 0x000000160505b208 */ /* 0x000fe40002000000 */
[----:B------:R-:W-:Y:S02]  /*0460*/  FSETP.NAN.AND P3, PT, R0, R0, PT ;  /* 0x000000000000720b */ /* 0x000fe40003f68000 */
[C---:B------:R-:W-:Y:S01]  /*0470*/  FSETP.GEU.AND P4, PT, R15.reuse, RZ, PT ;  /* 0x000000ff0f00720b */ /* 0x040fe20003f8e000 */
[----:B------:R-:W-:Y:S01]  /*0480*/  FADD R14, R14, -R5 ;  /* 0x800000050e0e7221 */ /* 0x000fe20000000000 */
[----:B------:R-:W-:Y:S02]  /*0490*/  @!P2 FSEL R0, R0, R23, P3 ;  /* 0x000000170000a208 */ /* 0x000fe40001800000 */
[----:B------:R-:W-:Y:S01]  /*04a0*/  FSEL R15, R15, RZ, P4 ;  /* 0x000000ff0f0f7208 */ /* 0x000fe20002000000 */
[----:B------:R-:W-:-:S04]  /*04b0*/  FMUL R14, R14, 1.4426950216293334961 ;  /* 0x3fb8aa3b0e0e7820 */ /* 0x000fc80000400000 */
[----:B------:R-:W-:Y:S01]  /*04c0*/  FADD R15, R15, -R0 ;  /* 0x800000000f0f7221 */ /* 0x000fe20000000000 */
[----:B------:R-:W-:-:S03]  /*04d0*/  FSETP.GEU.AND P1, PT, R14, -126, PT ;  /* 0xc2fc00000e00780b */ /* 0x000fc60003f2e000 */
[----:B------:R-:W-:-:S05]  /*04e0*/  FMUL R15, R15, 1.4426950216293334961 ;  /* 0x3fb8aa3b0f0f7820 */ /* 0x000fca0000400000 */
[----:B------:R-:W-:-:S05]  /*04f0*/  FSETP.GEU.AND P2, PT, R15, -126, PT ;  /* 0xc2fc00000f00780b */ /* 0x000fca0003f4e000 */
[----:B------:R-:W-:-:S04]  /*0500*/  @!P1 FMUL R14, R14, 0.5 ;  /* 0x3f0000000e0e9820 */ /* 0x000fc80000400000 */
[----:B------:R-:W1:Y:S04]  /*0510*/  MUFU.EX2 R4, R14 ;  /* 0x0000000e00047308 */ /* 0x000e680000000800 */
[----:B------:R-:W-:-:S04]  /*0520*/  @!P2 FMUL R15, R15, 0.5 ;  /* 0x3f0000000f0fa820 */ /* 0x000fc80000400000 */
[----:B------:R-:W2:Y:S01]  /*0530*/  MUFU.EX2 R5, R15 ;  /* 0x0000000f00057308 */ /* 0x000ea20000000800 */
[----:B-1----:R-:W-:Y:S01]  /*0540*/  @!P1 FMUL R4, R4, R4 ;  /* 0x0000000404049220 */ /* 0x002fe20000400000 */
[----:B--2---:R-:W-:Y:S01]  /*0550*/  @!P2 FMUL R5, R5, R5 ;  /* 0x000000050505a220 */ /* 0x004fe20000400000 */
[----:B------:R-:W-:Y:S06]  /*0560*/  @P0 EXIT ;  /* 0x000000000000094d */ /* 0x000fec0003800000 */
[----:B------:R-:W-:Y:S01]  /*0570*/  STG.E.64 desc[UR4][R2.64], R4 ;  /* 0x0000000402007986 */ /* 0x000fe2000c101b04 */
[----:B------:R-:W-:Y:S05]  /*0580*/  EXIT ;  /* 0x000000000000794d */ /* 0x000fea0003800000 */
.L_x_0:
[----:B------:R-:W-:-:S00]  /*0590*/  BRA `(.L_x_0) ;  /* 0xfffffffc00fc7947 */ /* 0x000fc0000383ffff */
[----:B------:R-:W-:-:S00]  /*05a0*/  NOP ;  /* 0x0000000000007918 */ /* 0x000fc00000000000 */
        /* <DEDUP_REMOVED lines=13> */
.L_x_1:


//--------------------- .nv.constant0.triton_poi_fused__softmax_0 --------------------------
	.section	.nv.constant0.triton_poi_fused__softmax_0,"a",@progbits
	.sectionflags	@""
	.align	4
.nv.constant0.triton_poi_fused__softmax_0:
	.zero		548
